//
// Generated by NVIDIA NVVM Compiler
//
// Compiler Build ID: CL-36424714
// Cuda compilation tools, release 13.0, V13.0.88
// Based on NVVM 20.0.0
//

.version 9.0
.target sm_100
.address_size 64

	// .globl	_Z5sievePxxii

.visible .entry _Z5sievePxxii(
	.param .u64 .ptr .align 1 _Z5sievePxxii_param_0,
	.param .u64 _Z5sievePxxii_param_1,
	.param .u32 _Z5sievePxxii_param_2,
	.param .u32 _Z5sievePxxii_param_3
)
{
	.reg .pred 	%p<7>;
	.reg .b32 	%r<8>;
	.reg .b64 	%rd<23>;

	ld.param.u64 	%rd14, [_Z5sievePxxii_param_0];
	ld.param.u64 	%rd13, [_Z5sievePxxii_param_1];
	ld.param.u32 	%r2, [_Z5sievePxxii_param_2];
	ld.param.u32 	%r3, [_Z5sievePxxii_param_3];
	cvta.to.global.u64 	%rd1, %rd14;
	mov.u32 	%r4, %ctaid.x;
	mov.u32 	%r5, %tid.x;
	mad.lo.s32 	%r6, %r2, %r4, %r5;
	add.s32 	%r7, %r6, 2;
	cvt.s64.s32 	%rd20, %r7;
	mul.lo.s32 	%r1, %r3, %r2;
	setp.lt.s64 	%p1, %rd13, %rd20;
	@%p1 bra 	$L__BB0_6;
	cvt.s64.s32 	%rd3, %r1;
$L__BB0_2:
	shl.b64 	%rd15, %rd20, 3;
	add.s64 	%rd16, %rd1, %rd15;
	ld.global.u64 	%rd17, [%rd16];
	setp.eq.s64 	%p2, %rd17, 0;
	shl.b64 	%rd22, %rd20, 1;
	setp.gt.s64 	%p3, %rd22, %rd13;
	or.pred  	%p4, %p2, %p3;
	@%p4 bra 	$L__BB0_5;
	shl.b64 	%rd18, %rd20, 4;
	add.s64 	%rd21, %rd1, %rd18;
$L__BB0_4:
	mov.b64 	%rd19, 0;
	st.global.u64 	[%rd21], %rd19;
	add.s64 	%rd22, %rd22, %rd20;
	add.s64 	%rd21, %rd21, %rd15;
	setp.le.s64 	%p5, %rd22, %rd13;
	@%p5 bra 	$L__BB0_4;
$L__BB0_5:
	add.s64 	%rd20, %rd20, %rd3;
	setp.le.s64 	%p6, %rd20, %rd13;
	@%p6 bra 	$L__BB0_2;
$L__BB0_6:
	ret;

}


// ===== COMPILED SASS (sm_100) =====

	.target	sm_100

	.elftype	@"ET_EXEC"


//--------------------- .note.nv.tkinfo           --------------------------
	.section	.note.nv.tkinfo,"",@"SHT_NOTE"
	.sectionflags	@"SHF_NOTE_NV_TKINFO"
	.tkinfo
        /*0018*/ 	.word	0x00000002
        /*0030*/ 	.string	""
        /*0030*/ 	.string	"ptxas"
        /*0030*/ 	.string	"Cuda compilation tools, release 13.0, V13.0.88"
        /*0030*/ 	.string	"Build cuda_13.0.r13.0/compiler.36424714_0"
        /*0030*/ 	.string	"-arch sm_100 -m 64 "



//--------------------- .note.nv.cuinfo           --------------------------
	.section	.note.nv.cuinfo,"",@"SHT_NOTE"
	.sectionflags	@"SHF_NOTE_NV_CUINFO"
        /*0018*/ 	.short	0x0002
        /*001a*/ 	.short	0x0064
        /*001c*/ 	.short	0x0082
	.zero		2


//--------------------- .nv.info                  --------------------------
	.section	.nv.info,"",@"SHT_CUDA_INFO"
	.align	4


	//----- nvinfo : EIATTR_REGCOUNT
	.align		4
        /*0000*/ 	.byte	0x04, 0x2f
        /*0002*/ 	.short	(.L_1 - .L_0)
	.align		4
.L_0:
        /*0004*/ 	.word	index@(_Z5sievePxxii)
        /*0008*/ 	.word	0x00000011


	//----- nvinfo : EIATTR_FRAME_SIZE
	.align		4
.L_1:
        /*000c*/ 	.byte	0x04, 0x11
        /*000e*/ 	.short	(.L_3 - .L_2)
	.align		4
.L_2:
        /*0010*/ 	.word	index@(_Z5sievePxxii)
        /*0014*/ 	.word	0x00000000


	//----- nvinfo : EIATTR_MIN_STACK_SIZE
	.align		4
.L_3:
        /*0018*/ 	.byte	0x04, 0x12
        /*001a*/ 	.short	(.L_5 - .L_4)
	.align		4
.L_4:
        /*001c*/ 	.word	index@(_Z5sievePxxii)
        /*0020*/ 	.word	0x00000000
.L_5:


//--------------------- .nv.compat                --------------------------
	.section	.nv.compat,"",@"SHT_CUDA_COMPAT_INFO"
	.align	4
        /*0000*/ 	.byte	0x02, 0x09, 0x00, 0x00, 0x02, 0x02, 0x01, 0x00, 0x02, 0x05, 0x05, 0x00, 0x03, 0x07, 0x01, 0x01
        /*0010*/ 	.byte	0x02, 0x03, 0x00, 0x00, 0x02, 0x06, 0x01, 0x00, 0x04, 0x0b, 0x08, 0x00, 0x09, 0x00, 0x00, 0x00
        /*0020*/ 	.byte	0x00, 0x00, 0x00, 0x00


//--------------------- .nv.info._Z5sievePxxii    --------------------------
	.section	.nv.info._Z5sievePxxii,"",@"SHT_CUDA_INFO"
	.sectionflags	@""
	.align	4


	//----- nvinfo : EIATTR_CUDA_API_VERSION
	.align		4
        /*0000*/ 	.byte	0x04, 0x37
        /*0002*/ 	.short	(.L_7 - .L_6)
.L_6:
        /*0004*/ 	.word	0x00000082


	//----- nvinfo : EIATTR_KPARAM_INFO
	.align		4
.L_7:
        /*0008*/ 	.byte	0x04, 0x17
        /*000a*/ 	.short	(.L_9 - .L_8)
.L_8:
        /*000c*/ 	.word	0x00000000
        /*0010*/ 	.short	0x0003
        /*0012*/ 	.short	0x0014
        /*0014*/ 	.byte	0x00, 0xf0, 0x11, 0x00


	//----- nvinfo : EIATTR_KPARAM_INFO
	.align		4
.L_9:
        /*0018*/ 	.byte	0x04, 0x17
        /*001a*/ 	.short	(.L_11 - .L_10)
.L_10:
        /*001c*/ 	.word	0x00000000
        /*0020*/ 	.short	0x0002
        /*0022*/ 	.short	0x0010
        /*0024*/ 	.byte	0x00, 0xf0, 0x11, 0x00


	//----- nvinfo : EIATTR_KPARAM_INFO
	.align		4
.L_11:
        /*0028*/ 	.byte	0x04, 0x17
        /*002a*/ 	.short	(.L_13 - .L_12)
.L_12:
        /*002c*/ 	.word	0x00000000
        /*0030*/ 	.short	0x0001
        /*0032*/ 	.short	0x0008
        /*0034*/ 	.byte	0x00, 0xf0, 0x21, 0x00


	//----- nvinfo : EIATTR_KPARAM_INFO
	.align		4
.L_13:
        /*0038*/ 	.byte	0x04, 0x17
        /*003a*/ 	.short	(.L_15 - .L_14)
.L_14:
        /*003c*/ 	.word	0x00000000
        /*0040*/ 	.short	0x0000
        /*0042*/ 	.short	0x0000
        /*0044*/ 	.byte	0x00, 0xf5, 0x21, 0x00


	//----- nvinfo : EIATTR_SPARSE_MMA_MASK
	.align		4
.L_15:
        /*0048*/ 	.byte	0x03, 0x50
        /*004a*/ 	.short	0x0000


	//----- nvinfo : EIATTR_MAXREG_COUNT
	.align		4
        /*004c*/ 	.byte	0x03, 0x1b
        /*004e*/ 	.short	0x00ff


	//----- nvinfo : EIATTR_MERCURY_ISA_VERSION
	.align		4
        /*0050*/ 	.byte	0x03, 0x5f
        /*0052*/ 	.short	0x0101


	//----- nvinfo : EIATTR_VRC_CTA_INIT_COUNT
	.align		4
        /*0054*/ 	.byte	0x02, 0x4a
	.zero		1
	.zero		1


	//----- nvinfo : EIATTR_EXIT_INSTR_OFFSETS
	.align		4
        /*0058*/ 	.byte	0x04, 0x1c
        /*005a*/ 	.short	(.L_17 - .L_16)


	//   ....[0]....
.L_16:
        /*005c*/ 	.word	0x000000a0


	//   ....[1]....
        /*0060*/ 	.word	0x000002f0


	//----- nvinfo : EIATTR_CRS_STACK_SIZE
	.align		4
.L_17:
        /*0064*/ 	.byte	0x04, 0x1e
        /*0066*/ 	.short	(.L_19 - .L_18)
.L_18:
        /*0068*/ 	.word	0x00000000


	//----- nvinfo : EIATTR_CBANK_PARAM_SIZE
	.align		4
.L_19:
        /*006c*/ 	.byte	0x03, 0x19
        /*006e*/ 	.short	0x0018


	//----- nvinfo : EIATTR_PARAM_CBANK
	.align		4
        /*0070*/ 	.byte	0x04, 0x0a
        /*0072*/ 	.short	(.L_21 - .L_20)
	.align		4
.L_20:
        /*0074*/ 	.word	index@(.nv.constant0._Z5sievePxxii)
        /*0078*/ 	.short	0x0380
        /*007a*/ 	.short	0x0018


	//----- nvinfo : EIATTR_SW_WAR
	.align		4
.L_21:
        /*007c*/ 	.byte	0x04, 0x36
        /*007e*/ 	.short	(.L_23 - .L_22)
.L_22:
        /*0080*/ 	.word	0x00000008
.L_23:


//--------------------- .nv.callgraph             --------------------------
	.section	.nv.callgraph,"",@"SHT_CUDA_CALLGRAPH"
	.align	4
	.sectionentsize	8
	.align		4
        /*0000*/ 	.word	0x00000000
	.align		4
        /*0004*/ 	.word	0xffffffff
	.align		4
        /*0008*/ 	.word	0x00000000
	.align		4
        /*000c*/ 	.word	0xfffffffe
	.align		4
        /*0010*/ 	.word	0x00000000
	.align		4
        /*0014*/ 	.word	0xfffffffd
	.align		4
        /*0018*/ 	.word	0x00000000
	.align		4
        /*001c*/ 	.word	0xfffffffc


//--------------------- .text._Z5sievePxxii       --------------------------
	.section	.text._Z5sievePxxii,"ax",@progbits
	.align	128
        .global         _Z5sievePxxii
        .type           _Z5sievePxxii,@function
        .size           _Z5sievePxxii,(.L_x_5 - _Z5sievePxxii)
        .other          _Z5sievePxxii,@"STO_CUDA_ENTRY STV_DEFAULT"
_Z5sievePxxii:
.text._Z5sievePxxii:
[----:B------:R-:W-:Y:S01]  /*0000*/  LDC R1, c[0x0][0x37c] ;  /* 0x0000df00ff017b82 */ /* 0x000fe20000000800 */
[----:B------:R-:W0:Y:S07]  /*0010*/  S2R R3, SR_TID.X ;  /* 0x0000000000037919 */ /* 0x000e2e0000002100 */
[----:B------:R-:W0:Y:S01]  /*0020*/  S2UR UR4, SR_CTAID.X ;  /* 0x00000000000479c3 */ /* 0x000e220000002500 */
[----:B------:R-:W1:Y:S07]  /*0030*/  LDCU.64 UR6, c[0x0][0x388] ;  /* 0x00007100ff0677ac */ /* 0x000e6e0008000a00 */
[----:B------:R-:W0:Y:S02]  /*0040*/  LDC.64 R6, c[0x0][0x390] ;  /* 0x0000e400ff067b82 */ /* 0x000e240000000a00 */
[----:B0-----:R-:W-:-:S04]  /*0050*/  IMAD R0, R6, UR4, R3 ;  /* 0x0000000406007c24 */ /* 0x001fc8000f8e0203 */
[----:B------:R-:W-:-:S05]  /*0060*/  VIADD R0, R0, 0x2 ;  /* 0x0000000200007836 */ /* 0x000fca0000000000 */
[----:B-1----:R-:W-:Y:S02]  /*0070*/  ISETP.GT.U32.AND P0, PT, R0, UR6, PT ;  /* 0x0000000600007c0c */ /* 0x002fe4000bf04070 */
[----:B------:R-:W-:-:S04]  /*0080*/  SHF.R.S32.HI R2, RZ, 0x1f, R0 ;  /* 0x0000001fff027819 */ /* 0x000fc80000011400 */
[----:B------:R-:W-:-:S13]  /*0090*/  ISETP.GT.AND.EX P0, PT, R2, UR7, PT, P0 ;  /* 0x0000000702007c0c */ /* 0x000fda000bf04300 */
[----:B------:R-:W-:Y:S05]  /*00a0*/  @P0 EXIT ;  /* 0x000000000000094d */ /* 0x000fea0003800000 */
[----:B------:R-:W-:Y:S01]  /*00b0*/  IMAD R6, R6, R7, RZ ;  /* 0x0000000706067224 */ /* 0x000fe200078e02ff */
[----:B------:R-:W0:Y:S01]  /*00c0*/  LDCU.64 UR4, c[0x0][0x358] ;  /* 0x00006b00ff0477ac */ /* 0x000e220008000a00 */
[----:B------:R-:W-:Y:S02]  /*00d0*/  IMAD.MOV.U32 R9, RZ, RZ, R0 ;  /* 0x000000ffff097224 */ /* 0x000fe400078e0000 */
[----:B------:R-:W-:-:S07]  /*00e0*/  IMAD.MOV.U32 R10, RZ, RZ, R2 ;  /* 0x000000ffff0a7224 */ /* 0x000fce00078e0002 */
.L_x_3:
[----:B------:R-:W1:Y:S01]  /*00f0*/  LDC.64 R12, c[0x0][0x380] ;  /* 0x0000e000ff0c7b82 */ /* 0x000e620000000a00 */
[C---:B------:R-:W-:Y:S01]  /*0100*/  IMAD.SHL.U32 R11, R9.reuse, 0x8, RZ ;  /* 0x00000008090b7824 */ /* 0x040fe200078e00ff */
[----:B------:R-:W-:-:S06]  /*0110*/  SHF.L.U64.HI R14, R9, 0x3, R10 ;  /* 0x00000003090e7819 */ /* 0x000fcc000001020a */
[----:B------:R-:W2:Y:S01]  /*0120*/  LDC.64 R2, c[0x0][0x388] ;  /* 0x0000e200ff027b82 */ /* 0x000ea20000000a00 */
[----:B-1----:R-:W-:-:S05]  /*0130*/  IADD3 R4, P0, PT, R11, R12, RZ ;  /* 0x0000000c0b047210 */ /* 0x002fca0007f1e0ff */
[----:B------:R-:W-:-:S06]  /*0140*/  IMAD.X R5, R14, 0x1, R13, P0 ;  /* 0x000000010e057824 */ /* 0x000fcc00000e060d */
[----:B0-----:R-:W3:Y:S01]  /*0150*/  LDG.E.64 R4, desc[UR4][R4.64] ;  /* 0x0000000404047981 */ /* 0x001ee2000c1e1b00 */
[C---:B------:R-:W-:Y:S01]  /*0160*/  IMAD.SHL.U32 R7, R9.reuse, 0x2, RZ ;  /* 0x0000000209077824 */ /* 0x040fe200078e00ff */
[----:B------:R-:W-:Y:S01]  /*0170*/  SHF.L.U64.HI R8, R9, 0x1, R10 ;  /* 0x0000000109087819 */ /* 0x000fe2000001020a */
[----:B------:R-:W-:Y:S03]  /*0180*/  BSSY.RECONVERGENT B0, `(.L_x_0) ;  /* 0x0000011000007945 */ /* 0x000fe60003800200 */
[----:B--2---:R-:W-:-:S04]  /*0190*/  ISETP.GT.U32.AND P0, PT, R7, R2, PT ;  /* 0x000000020700720c */ /* 0x004fc80003f04070 */
[----:B------:R-:W-:Y:S02]  /*01a0*/  ISETP.GT.AND.EX P0, PT, R8, R3, PT, P0 ;  /* 0x000000030800720c */ /* 0x000fe40003f04300 */
[----:B---3--:R-:W-:-:S04]  /*01b0*/  ISETP.EQ.U32.AND P1, PT, R4, RZ, PT ;  /* 0x000000ff0400720c */ /* 0x008fc80003f22070 */
[----:B------:R-:W-:-:S13]  /*01c0*/  ISETP.EQ.OR.EX P0, PT, R5, RZ, P0, P1 ;  /* 0x000000ff0500720c */ /* 0x000fda0000702710 */
[----:B------:R-:W-:Y:S05]  /*01d0*/  @P0 BRA `(.L_x_1) ;  /* 0x00000000002c0947 */ /* 0x000fea0003800000 */
[----:B------:R-:W-:-:S04]  /*01e0*/  LEA R0, P0, R9, R12, 0x4 ;  /* 0x0000000c09007211 */ /* 0x000fc800078020ff */
[----:B------:R-:W-:-:S09]  /*01f0*/  LEA.HI.X R5, R9, R13, R10, 0x4, P0 ;  /* 0x0000000d09057211 */ /* 0x000fd200000f240a */
.L_x_2:
[----:B------:R-:W-:Y:S01]  /*0200*/  IADD3 R7, P0, PT, R9, R7, RZ ;  /* 0x0000000709077210 */ /* 0x000fe20007f1e0ff */
[----:B------:R-:W-:Y:S01]  /*0210*/  IMAD.MOV.U32 R4, RZ, RZ, R0 ;  /* 0x000000ffff047224 */ /* 0x000fe200078e0000 */
[----:B------:R-:W-:-:S03]  /*0220*/  IADD3 R0, P1, PT, R0, R11, RZ ;  /* 0x0000000b00007210 */ /* 0x000fc60007f3e0ff */
[----:B------:R-:W-:Y:S01]  /*0230*/  IMAD.X R8, R10, 0x1, R8, P0 ;  /* 0x000000010a087824 */ /* 0x000fe200000e0608 */
[----:B------:R-:W-:Y:S01]  /*0240*/  ISETP.GT.U32.AND P0, PT, R7, R2, PT ;  /* 0x000000020700720c */ /* 0x000fe20003f04070 */
[----:B------:R0:W-:Y:S03]  /*0250*/  STG.E.64 desc[UR4][R4.64], RZ ;  /* 0x000000ff04007986 */ /* 0x0001e6000c101b04 */
[----:B------:R-:W-:Y:S01]  /*0260*/  ISETP.GT.AND.EX P0, PT, R8, R3, PT, P0 ;  /* 0x000000030800720c */ /* 0x000fe20003f04300 */
[----:B0-----:R-:W-:-:S12]  /*0270*/  IMAD.X R5, R5, 0x1, R14, P1 ;  /* 0x0000000105057824 */ /* 0x001fd800008e060e */
[----:B------:R-:W-:Y:S05]  /*0280*/  @!P0 BRA `(.L_x_2) ;  /* 0xfffffffc00dc8947 */ /* 0x000fea000383ffff */
.L_x_1:
[----:B------:R-:W-:Y:S05]  /*0290*/  BSYNC.RECONVERGENT B0 ;  /* 0x0000000000007941 */ /* 0x000fea0003800200 */
.L_x_0:
[----:B------:R-:W-:-:S04]  /*02a0*/  IADD3 R9, P1, PT, R6, R9, RZ ;  /* 0x0000000906097210 */ /* 0x000fc80007f3e0ff */
[----:B------:R-:W-:Y:S02]  /*02b0*/  ISETP.GT.U32.AND P0, PT, R9, R2, PT ;  /* 0x000000020900720c */ /* 0x000fe40003f04070 */
[----:B------:R-:W-:-:S04]  /*02c0*/  LEA.HI.X.SX32 R10, R6, R10, 0x1, P1 ;  /* 0x0000000a060a7211 */ /* 0x000fc800008f0eff */
[----:B------:R-:W-:-:S13]  /*02d0*/  ISETP.GT.AND.EX P0, PT, R10, R3, PT, P0 ;  /* 0x000000030a00720c */ /* 0x000fda0003f04300 */
[----:B------:R-:W-:Y:S05]  /*02e0*/  @!P0 BRA `(.L_x_3) ;  /* 0xfffffffc00808947 */ /* 0x000fea000383ffff */
[----:B------:R-:W-:Y:S05]  /*02f0*/  EXIT ;  /* 0x000000000000794d */ /* 0x000fea0003800000 */
.L_x_4:
[----:B------:R-:W-:-:S00]  /*0300*/  BRA `(.L_x_4) ;  /* 0xfffffffc00fc7947 */ /* 0x000fc0000383ffff */
[----:B------:R-:W-:-:S00]  /*0310*/  NOP ;  /* 0x0000000000007918 */ /* 0x000fc00000000000 */
        /* <DEDUP_REMOVED lines=14> */
.L_x_5:


//--------------------- .nv.shared.reserved.0     --------------------------
	.section	.nv.shared.reserved.0,"aw",@nobits
	.weak		__nv_reservedSMEM_offset_0_alias
	.size		__nv_reservedSMEM_offset_0_alias, 0, 64
	.other		__nv_reservedSMEM_offset_0_alias,@"STO_CUDA_RESERVED_SHARED STV_DEFAULT"
__nv_reservedSMEM_offset_0_alias:
	.zero		0
	.zero		64


//--------------------- .nv.constant0._Z5sievePxxii --------------------------
	.section	.nv.constant0._Z5sievePxxii,"a",@progbits
	.sectionflags	@""
	.align	4
.nv.constant0._Z5sievePxxii:
	.zero		920


//--------------------- SYMBOLS --------------------------

	.type		.nv.reservedSmem.offset0,@object
	.size		.nv.reservedSmem.offset0,0x4
